.version 8.0
.target sm_80
.visible .entry vector_add_kernel(
	.param .u64 param9,
	.param .u64 param10,
	.param .u64 param11,
	.param .u64 param12
) {
	.reg .u32 %r0, %r1, %r2, %r3, %r4, %r7, %r13, %r14, %r19, %r22, %r23;
	.reg .u64 %rd5, %rd9, %rd10, %rd11, %rd12, %rd15, %rd16, %rd17, %rd18, %rd20, %rd21;
	.reg .pred %p6, %p8;
vector_add_kernel_start:
	ld.param.u64 %rd9, [param9];
	ld.param.u64 %rd10, [param10];
	ld.param.u64 %rd11, [param11];
	ld.param.u64 %rd12, [param12];
block_1_start:
block_2_start:
	mov.u32 %r0, %ctaid.x;
	mov.u32 %r1, %ntid.x;
	mul.lo.s32 %r2, %r0, %r1;
	mov.u32 %r3, %tid.x;
	add.u32 %r4, %r2, %r3;
	mov.u32 %r3, %r4;
	cvt.u64.u32 %rd5, %r4;
	setp.gt.u64 %p6, %rd12, %rd5;
	@!%p6 bra if_1_end;
if_1_start:
	mov.u32 %r7, 1073741823;
	setp.gt.u32 %p8, %r3, %r7;
	@%p8 bra block_2_end;
	mov.u32 %r13, 2;
	shl.b32 %r14, %r3, %r13;
	mov.u32 %r3, %r14;
	cvt.u64.u32 %rd15, %r14;
	add.u64 %rd16, %rd11, %rd15;
	cvt.u64.u32 %rd17, %r3;
	add.u64 %rd18, %rd17, %rd10;
	ld.global.u32 %r19, [%rd18];
	cvt.u64.u32 %rd20, %r3;
	add.u64 %rd21, %rd20, %rd9;
	ld.global.u32 %r22, [%rd21];
	add.u32 %r23, %r19, %r22;
	st.global.u32 [%rd16], %r23;
if_1_end:
	bra block_1_end;
block_2_end:
	trap;
block_1_end:
vector_add_kernel_end:
}



// ===== COMPILED SASS (sm_100) =====

	.target	sm_100

	.elftype	@"ET_EXEC"


//--------------------- .note.nv.tkinfo           --------------------------
	.section	.note.nv.tkinfo,"",@"SHT_NOTE"
	.sectionflags	@"SHF_NOTE_NV_TKINFO"
	.tkinfo
        /*0018*/ 	.word	0x00000002
        /*0030*/ 	.string	""
        /*0030*/ 	.string	"ptxas"
        /*0030*/ 	.string	"Cuda compilation tools, release 13.0, V13.0.88"
        /*0030*/ 	.string	"Build cuda_13.0.r13.0/compiler.36424714_0"
        /*0030*/ 	.string	"-arch sm_100 "



//--------------------- .note.nv.cuinfo           --------------------------
	.section	.note.nv.cuinfo,"",@"SHT_NOTE"
	.sectionflags	@"SHF_NOTE_NV_CUINFO"
        /*0018*/ 	.short	0x0002
        /*001a*/ 	.short	0x0050
        /*001c*/ 	.short	0x0082
	.zero		2


//--------------------- .nv.info                  --------------------------
	.section	.nv.info,"",@"SHT_CUDA_INFO"
	.align	4


	//----- nvinfo : EIATTR_REGCOUNT
	.align		4
        /*0000*/ 	.byte	0x04, 0x2f
        /*0002*/ 	.short	(.L_1 - .L_0)
	.align		4
.L_0:
        /*0004*/ 	.word	index@(vector_add_kernel)
        /*0008*/ 	.word	0x0000000c


	//----- nvinfo : EIATTR_FRAME_SIZE
	.align		4
.L_1:
        /*000c*/ 	.byte	0x04, 0x11
        /*000e*/ 	.short	(.L_3 - .L_2)
	.align		4
.L_2:
        /*0010*/ 	.word	index@(vector_add_kernel)
        /*0014*/ 	.word	0x00000000


	//----- nvinfo : EIATTR_MIN_STACK_SIZE
	.align		4
.L_3:
        /*0018*/ 	.byte	0x04, 0x12
        /*001a*/ 	.short	(.L_5 - .L_4)
	.align		4
.L_4:
        /*001c*/ 	.word	index@(vector_add_kernel)
        /*0020*/ 	.word	0x00000000
.L_5:


//--------------------- .nv.compat                --------------------------
	.section	.nv.compat,"",@"SHT_CUDA_COMPAT_INFO"
	.align	4
        /*0000*/ 	.byte	0x02, 0x09, 0x00, 0x00, 0x02, 0x02, 0x01, 0x00, 0x02, 0x05, 0x05, 0x00, 0x03, 0x07, 0x01, 0x01
        /*0010*/ 	.byte	0x02, 0x03, 0x00, 0x00, 0x02, 0x06, 0x01, 0x00, 0x04, 0x0b, 0x08, 0x00, 0x09, 0x00, 0x00, 0x00
        /*0020*/ 	.byte	0x00, 0x00, 0x00, 0x00


//--------------------- .nv.info.vector_add_kernel --------------------------
	.section	.nv.info.vector_add_kernel,"",@"SHT_CUDA_INFO"
	.sectionflags	@""
	.align	4


	//----- nvinfo : EIATTR_CUDA_API_VERSION
	.align		4
        /*0000*/ 	.byte	0x04, 0x37
        /*0002*/ 	.short	(.L_7 - .L_6)
.L_6:
        /*0004*/ 	.word	0x00000082


	//----- nvinfo : EIATTR_KPARAM_INFO
	.align		4
.L_7:
        /*0008*/ 	.byte	0x04, 0x17
        /*000a*/ 	.short	(.L_9 - .L_8)
.L_8:
        /*000c*/ 	.word	0x00000000
        /*0010*/ 	.short	0x0003
        /*0012*/ 	.short	0x0018
        /*0014*/ 	.byte	0x00, 0xf0, 0x21, 0x00


	//----- nvinfo : EIATTR_KPARAM_INFO
	.align		4
.L_9:
        /*0018*/ 	.byte	0x04, 0x17
        /*001a*/ 	.short	(.L_11 - .L_10)
.L_10:
        /*001c*/ 	.word	0x00000000
        /*0020*/ 	.short	0x0002
        /*0022*/ 	.short	0x0010
        /*0024*/ 	.byte	0x00, 0xf0, 0x21, 0x00


	//----- nvinfo : EIATTR_KPARAM_INFO
	.align		4
.L_11:
        /*0028*/ 	.byte	0x04, 0x17
        /*002a*/ 	.short	(.L_13 - .L_12)
.L_12:
        /*002c*/ 	.word	0x00000000
        /*0030*/ 	.short	0x0001
        /*0032*/ 	.short	0x0008
        /*0034*/ 	.byte	0x00, 0xf0, 0x21, 0x00


	//----- nvinfo : EIATTR_KPARAM_INFO
	.align		4
.L_13:
        /*0038*/ 	.byte	0x04, 0x17
        /*003a*/ 	.short	(.L_15 - .L_14)
.L_14:
        /*003c*/ 	.word	0x00000000
        /*0040*/ 	.short	0x0000
        /*0042*/ 	.short	0x0000
        /*0044*/ 	.byte	0x00, 0xf0, 0x21, 0x00


	//----- nvinfo : EIATTR_SPARSE_MMA_MASK
	.align		4
.L_15:
        /*0048*/ 	.byte	0x03, 0x50
        /*004a*/ 	.short	0x0000


	//----- nvinfo : EIATTR_MAXREG_COUNT
	.align		4
        /*004c*/ 	.byte	0x03, 0x1b
        /*004e*/ 	.short	0x00ff


	//----- nvinfo : EIATTR_MERCURY_ISA_VERSION
	.align		4
        /*0050*/ 	.byte	0x03, 0x5f
        /*0052*/ 	.short	0x0101


	//----- nvinfo : EIATTR_VRC_CTA_INIT_COUNT
	.align		4
        /*0054*/ 	.byte	0x02, 0x4a
	.zero		1
	.zero		1


	//----- nvinfo : EIATTR_EXIT_INSTR_OFFSETS
	.align		4
        /*0058*/ 	.byte	0x04, 0x1c
        /*005a*/ 	.short	(.L_17 - .L_16)


	//   ....[0]....
.L_16:
        /*005c*/ 	.word	0x00000080


	//   ....[1]....
        /*0060*/ 	.word	0x00000190


	//----- nvinfo : EIATTR_CRS_STACK_SIZE
	.align		4
.L_17:
        /*0064*/ 	.byte	0x04, 0x1e
        /*0066*/ 	.short	(.L_19 - .L_18)
.L_18:
        /*0068*/ 	.word	0x00000000


	//----- nvinfo : EIATTR_CBANK_PARAM_SIZE
	.align		4
.L_19:
        /*006c*/ 	.byte	0x03, 0x19
        /*006e*/ 	.short	0x0020


	//----- nvinfo : EIATTR_PARAM_CBANK
	.align		4
        /*0070*/ 	.byte	0x04, 0x0a
        /*0072*/ 	.short	(.L_21 - .L_20)
	.align		4
.L_20:
        /*0074*/ 	.word	index@(.nv.constant0.vector_add_kernel)
        /*0078*/ 	.short	0x0380
        /*007a*/ 	.short	0x0020


	//----- nvinfo : EIATTR_SW_WAR
	.align		4
.L_21:
        /*007c*/ 	.byte	0x04, 0x36
        /*007e*/ 	.short	(.L_23 - .L_22)
.L_22:
        /*0080*/ 	.word	0x00000008
.L_23:


//--------------------- .nv.callgraph             --------------------------
	.section	.nv.callgraph,"",@"SHT_CUDA_CALLGRAPH"
	.align	4
	.sectionentsize	8
	.align		4
        /*0000*/ 	.word	0x00000000
	.align		4
        /*0004*/ 	.word	0xffffffff
	.align		4
        /*0008*/ 	.word	0x00000000
	.align		4
        /*000c*/ 	.word	0xfffffffe
	.align		4
        /*0010*/ 	.word	0x00000000
	.align		4
        /*0014*/ 	.word	0xfffffffd
	.align		4
        /*0018*/ 	.word	0x00000000
	.align		4
        /*001c*/ 	.word	0xfffffffc


//--------------------- .text.vector_add_kernel   --------------------------
	.section	.text.vector_add_kernel,"ax",@progbits
	.align	128
        .global         vector_add_kernel
        .type           vector_add_kernel,@function
        .size           vector_add_kernel,(.L_x_2 - vector_add_kernel)
        .other          vector_add_kernel,@"STO_CUDA_ENTRY STV_DEFAULT"
vector_add_kernel:
.text.vector_add_kernel:
[----:B------:R-:W-:Y:S01]  /*0000*/  LDC R1, c[0x0][0x37c] ;  /* 0x0000df00ff017b82 */ /* 0x000fe20000000800 */
[----:B------:R-:W0:Y:S07]  /*0010*/  S2R R3, SR_TID.X ;  /* 0x0000000000037919 */ /* 0x000e2e0000002100 */
[----:B------:R-:W0:Y:S01]  /*0020*/  S2UR UR4, SR_CTAID.X ;  /* 0x00000000000479c3 */ /* 0x000e220000002500 */
[----:B------:R-:W1:Y:S07]  /*0030*/  LDCU.64 UR6, c[0x0][0x398] ;  /* 0x00007300ff0677ac */ /* 0x000e6e0008000a00 */
[----:B------:R-:W0:Y:S02]  /*0040*/  LDC R0, c[0x0][0x360] ;  /* 0x0000d800ff007b82 */ /* 0x000e240000000800 */
[----:B0-----:R-:W-:-:S05]  /*0050*/  IMAD R0, R0, UR4, R3 ;  /* 0x0000000400007c24 */ /* 0x001fca000f8e0203 */
[----:B-1----:R-:W-:-:S04]  /*0060*/  ISETP.GE.U32.AND P0, PT, R0, UR6, PT ;  /* 0x0000000600007c0c */ /* 0x002fc8000bf06070 */
[----:B------:R-:W-:-:S13]  /*0070*/  ISETP.GE.U32.AND.EX P0, PT, RZ, UR7, PT, P0 ;  /* 0x00000007ff007c0c */ /* 0x000fda000bf06100 */
[----:B------:R-:W-:Y:S05]  /*0080*/  @P0 EXIT ;  /* 0x000000000000094d */ /* 0x000fea0003800000 */
[----:B------:R-:W-:-:S13]  /*0090*/  ISETP.GT.U32.AND P0, PT, R0, 0x3fffffff, PT ;  /* 0x3fffffff0000780c */ /* 0x000fda0003f04070 */
[----:B------:R-:W-:Y:S05]  /*00a0*/  @P0 BRA `(.L_x_0) ;  /* 0x00000000003c0947 */ /* 0x000fea0003800000 */
[----:B------:R-:W0:Y:S01]  /*00b0*/  LDCU.128 UR8, c[0x0][0x380] ;  /* 0x00007000ff0877ac */ /* 0x000e220008000c00 */
[----:B------:R-:W-:Y:S01]  /*00c0*/  IMAD.SHL.U32 R0, R0, 0x4, RZ ;  /* 0x0000000400007824 */ /* 0x000fe200078e00ff */
[----:B------:R-:W1:Y:S01]  /*00d0*/  LDCU.64 UR4, c[0x0][0x358] ;  /* 0x00006b00ff0477ac */ /* 0x000e620008000a00 */
[----:B------:R-:W2:Y:S03]  /*00e0*/  LDCU.64 UR6, c[0x0][0x390] ;  /* 0x00007200ff0677ac */ /* 0x000ea60008000a00 */
[C---:B0-----:R-:W-:Y:S02]  /*00f0*/  IADD3 R4, P1, PT, R0.reuse, UR8, RZ ;  /* 0x0000000800047c10 */ /* 0x041fe4000ff3e0ff */
[----:B------:R-:W-:-:S03]  /*0100*/  IADD3 R2, P0, PT, R0, UR10, RZ ;  /* 0x0000000a00027c10 */ /* 0x000fc6000ff1e0ff */
[----:B------:R-:W-:Y:S02]  /*0110*/  IMAD.X R5, RZ, RZ, UR9, P1 ;  /* 0x00000009ff057e24 */ /* 0x000fe400088e06ff */
[----:B------:R-:W-:-:S04]  /*0120*/  IMAD.X R3, RZ, RZ, UR11, P0 ;  /* 0x0000000bff037e24 */ /* 0x000fc800080e06ff */
[----:B-1----:R-:W3:Y:S04]  /*0130*/  LDG.E R5, desc[UR4][R4.64] ;  /* 0x0000000404057981 */ /* 0x002ee8000c1e1900 */
[----:B------:R-:W3:Y:S01]  /*0140*/  LDG.E R2, desc[UR4][R2.64] ;  /* 0x0000000402027981 */ /* 0x000ee2000c1e1900 */
[----:B--2---:R-:W-:-:S05]  /*0150*/  IADD3 R6, P0, PT, R0, UR6, RZ ;  /* 0x0000000600067c10 */ /* 0x004fca000ff1e0ff */
[----:B------:R-:W-:Y:S02]  /*0160*/  IMAD.X R7, RZ, RZ, UR7, P0 ;  /* 0x00000007ff077e24 */ /* 0x000fe400080e06ff */
[----:B---3--:R-:W-:-:S05]  /*0170*/  IMAD.IADD R9, R2, 0x1, R5 ;  /* 0x0000000102097824 */ /* 0x008fca00078e0205 */
[----:B------:R-:W-:Y:S01]  /*0180*/  STG.E desc[UR4][R6.64], R9 ;  /* 0x0000000906007986 */ /* 0x000fe2000c101904 */
[----:B------:R-:W-:Y:S05]  /*0190*/  EXIT ;  /* 0x000000000000794d */ /* 0x000fea0003800000 */
.L_x_0:
[----:B------:R-:W-:Y:S05]  /*01a0*/  BPT.TRAP 0x1 ;  /* 0x000000040000795c */ /* 0x000fea0000300000 */
.L_x_1:
[----:B------:R-:W-:-:S00]  /*01b0*/  BRA `(.L_x_1) ;  /* 0xfffffffc00fc7947 */ /* 0x000fc0000383ffff */
[----:B------:R-:W-:-:S00]  /*01c0*/  NOP ;  /* 0x0000000000007918 */ /* 0x000fc00000000000 */
        /* <DEDUP_REMOVED lines=11> */
.L_x_2:


//--------------------- .nv.shared.reserved.0     --------------------------
	.section	.nv.shared.reserved.0,"aw",@nobits
	.weak		__nv_reservedSMEM_offset_0_alias
	.size		__nv_reservedSMEM_offset_0_alias, 0, 64
	.other		__nv_reservedSMEM_offset_0_alias,@"STO_CUDA_RESERVED_SHARED STV_DEFAULT"
__nv_reservedSMEM_offset_0_alias:
	.zero		0
	.zero		64


//--------------------- .nv.constant0.vector_add_kernel --------------------------
	.section	.nv.constant0.vector_add_kernel,"a",@progbits
	.sectionflags	@""
	.align	4
.nv.constant0.vector_add_kernel:
	.zero		928


//--------------------- SYMBOLS --------------------------

	.type		.nv.reservedSmem.offset0,@object
	.size		.nv.reservedSmem.offset0,0x4
